//
// Generated by NVIDIA NVVM Compiler
//
// Compiler Build ID: CL-36424714
// Cuda compilation tools, release 13.0, V13.0.88
// Based on NVVM 20.0.0
//

.version 9.0
.target sm_100
.address_size 64

	// .globl	none

.visible .entry none(
	.param .u64 .ptr .align 1 none_param_0,
	.param .u64 .ptr .align 1 none_param_1,
	.param .u32 none_param_2,
	.param .u32 none_param_3
)
{
	.reg .pred 	%p<4>;
	.reg .b32 	%r<18>;
	.reg .b32 	%f<7>;
	.reg .b64 	%rd<9>;

	ld.param.u64 	%rd1, [none_param_0];
	ld.param.u64 	%rd2, [none_param_1];
	ld.param.u32 	%r3, [none_param_2];
	ld.param.u32 	%r4, [none_param_3];
	mov.u32 	%r5, %tid.x;
	mov.u32 	%r6, %ctaid.x;
	mov.u32 	%r7, %ntid.x;
	mad.lo.s32 	%r1, %r6, %r7, %r5;
	mov.u32 	%r8, %tid.y;
	mov.u32 	%r9, %ctaid.y;
	mov.u32 	%r10, %ntid.y;
	mad.lo.s32 	%r2, %r9, %r10, %r8;
	setp.ge.s32 	%p1, %r1, %r3;
	setp.ge.s32 	%p2, %r2, %r4;
	or.pred  	%p3, %p1, %p2;
	@%p3 bra 	$L__BB0_2;
	cvta.to.global.u64 	%rd3, %rd1;
	cvta.to.global.u64 	%rd4, %rd2;
	mad.lo.s32 	%r11, %r3, %r2, %r1;
	mul.wide.s32 	%rd5, %r11, 12;
	add.s64 	%rd6, %rd3, %rd5;
	ld.global.f32 	%f1, [%rd6];
	ld.global.f32 	%f2, [%rd6+4];
	ld.global.f32 	%f3, [%rd6+8];
	mul.f32 	%f4, %f1, 0f437F0000;
	cvt.rzi.u32.f32 	%r12, %f4;
	mul.f32 	%f5, %f2, 0f437F0000;
	cvt.rzi.u32.f32 	%r13, %f5;
	mul.f32 	%f6, %f3, 0f437F0000;
	cvt.rzi.u32.f32 	%r14, %f6;
	mul.wide.s32 	%rd7, %r11, 4;
	add.s64 	%rd8, %rd4, %rd7;
	prmt.b32 	%r15, %r12, %r13, 0x3340U;
	prmt.b32 	%r16, %r14, 65535, 0x3340U;
	prmt.b32 	%r17, %r15, %r16, 0x5410U;
	st.global.u32 	[%rd8], %r17;
$L__BB0_2:
	ret;

}
	// .globl	sRGB
.visible .entry sRGB(
	.param .u64 .ptr .align 1 sRGB_param_0,
	.param .u64 .ptr .align 1 sRGB_param_1,
	.param .u32 sRGB_param_2,
	.param .u32 sRGB_param_3
)
{
	.reg .pred 	%p<28>;
	.reg .b32 	%r<51>;
	.reg .b32 	%f<208>;
	.reg .b64 	%rd<9>;

	ld.param.u64 	%rd3, [sRGB_param_0];
	ld.param.u64 	%rd4, [sRGB_param_1];
	ld.param.u32 	%r3, [sRGB_param_2];
	ld.param.u32 	%r4, [sRGB_param_3];
	mov.u32 	%r5, %tid.x;
	mov.u32 	%r6, %ctaid.x;
	mov.u32 	%r7, %ntid.x;
	mad.lo.s32 	%r1, %r6, %r7, %r5;
	mov.u32 	%r8, %tid.y;
	mov.u32 	%r9, %ctaid.y;
	mov.u32 	%r10, %ntid.y;
	mad.lo.s32 	%r2, %r9, %r10, %r8;
	setp.ge.s32 	%p1, %r1, %r3;
	setp.ge.s32 	%p2, %r2, %r4;
	or.pred  	%p3, %p1, %p2;
	@%p3 bra 	$L__BB1_26;
	cvta.to.global.u64 	%rd5, %rd3;
	cvta.to.global.u64 	%rd6, %rd4;
	mad.lo.s32 	%r11, %r3, %r2, %r1;
	mul.wide.s32 	%rd7, %r11, 12;
	add.s64 	%rd1, %rd5, %rd7;
	mul.wide.s32 	%rd8, %r11, 4;
	add.s64 	%rd2, %rd6, %rd8;
	ld.global.f32 	%f1, [%rd1];
	setp.geu.f32 	%p4, %f1, 0f3B4D2E1C;
	@%p4 bra 	$L__BB1_3;
	mul.f32 	%f203, %f1, 0f414EB852;
	bra.uni 	$L__BB1_9;
$L__BB1_3:
	abs.f32 	%f3, %f1;
	setp.eq.f32 	%p5, %f1, 0f3F800000;
	mov.f32 	%f202, 0f3F800000;
	@%p5 bra 	$L__BB1_8;
	setp.num.f32 	%p6, %f3, %f3;
	@%p6 bra 	$L__BB1_6;
	mov.f32 	%f84, 0f3ED55555;
	add.rn.f32 	%f202, %f1, %f84;
	bra.uni 	$L__BB1_8;
$L__BB1_6:
	setp.lt.f32 	%p7, %f3, 0f00800000;
	mul.f32 	%f29, %f3, 0f4B800000;
	selp.f32 	%f30, %f29, %f3, %p7;
	mov.b32 	%r12, %f30;
	add.s32 	%r13, %r12, -1060439283;
	and.b32  	%r14, %r13, -8388608;
	sub.s32 	%r15, %r12, %r14;
	mov.b32 	%f31, %r15;
	cvt.rn.f32.s32 	%f32, %r14;
	selp.f32 	%f33, 0fC1C00000, 0f00000000, %p7;
	fma.rn.f32 	%f34, %f32, 0f34000000, %f33;
	add.f32 	%f35, %f31, 0fBF800000;
	add.f32 	%f36, %f31, 0f3F800000;
	rcp.approx.ftz.f32 	%f37, %f36;
	add.f32 	%f38, %f35, %f35;
	mul.f32 	%f39, %f38, %f37;
	mul.f32 	%f40, %f39, %f39;
	neg.f32 	%f41, %f39;
	sub.f32 	%f42, %f35, %f39;
	add.f32 	%f43, %f42, %f42;
	fma.rn.f32 	%f44, %f41, %f35, %f43;
	mul.rn.f32 	%f45, %f37, %f44;
	fma.rn.f32 	%f46, %f40, 0f3A2C32E4, 0f3B52E7DB;
	fma.rn.f32 	%f47, %f46, %f40, 0f3C93BB73;
	fma.rn.f32 	%f48, %f47, %f40, 0f3DF6384F;
	mul.rn.f32 	%f49, %f48, %f40;
	fma.rn.f32 	%f50, %f39, 0f3FB8AA3B, %f34;
	mul.f32 	%f51, %f49, 0f40400000;
	sub.f32 	%f52, %f34, %f50;
	fma.rn.f32 	%f53, %f39, 0f3FB8AA3B, %f52;
	fma.rn.f32 	%f54, %f45, 0f3FB8AA3B, %f53;
	fma.rn.f32 	%f55, %f39, 0f32A55E34, %f54;
	fma.rn.f32 	%f56, %f51, %f45, %f55;
	fma.rn.f32 	%f57, %f49, %f39, %f56;
	add.rn.f32 	%f58, %f50, %f57;
	mov.f32 	%f59, 0f3ED55555;
	mul.rn.f32 	%f60, %f58, %f59;
	cvt.rni.f32.f32 	%f61, %f60;
	sub.f32 	%f62, %f60, %f61;
	neg.f32 	%f63, %f60;
	fma.rn.f32 	%f64, %f58, 0f3ED55555, %f63;
	neg.f32 	%f65, %f50;
	add.rn.f32 	%f66, %f58, %f65;
	neg.f32 	%f67, %f66;
	add.rn.f32 	%f68, %f57, %f67;
	fma.rn.f32 	%f69, %f68, 0f3ED55555, %f64;
	add.f32 	%f70, %f62, %f69;
	setp.gt.f32 	%p8, %f61, 0f00000000;
	selp.b32 	%r16, 0, -2097152000, %p8;
	setp.neu.f32 	%p9, %f3, 0f7F800000;
	setp.lt.f32 	%p10, %f60, 0f00000000;
	selp.f32 	%f71, 0f00000000, 0f7F800000, %p10;
	abs.f32 	%f72, %f60;
	setp.gt.f32 	%p11, %f72, 0f43180000;
	cvt.rzi.s32.f32 	%r17, %f61;
	shl.b32 	%r18, %r17, 23;
	sub.s32 	%r19, %r18, %r16;
	mov.b32 	%f73, %r19;
	add.s32 	%r20, %r16, 2130706432;
	mov.b32 	%f74, %r20;
	fma.rn.f32 	%f75, %f70, 0f391FCB8E, 0f3AAF85ED;
	fma.rn.f32 	%f76, %f75, %f70, 0f3C1D9856;
	fma.rn.f32 	%f77, %f76, %f70, 0f3D6357BB;
	fma.rn.f32 	%f78, %f77, %f70, 0f3E75FDEC;
	fma.rn.f32 	%f79, %f78, %f70, 0f3F317218;
	fma.rn.f32 	%f80, %f79, %f70, 0f3F800000;
	mul.f32 	%f81, %f80, %f74;
	mul.f32 	%f82, %f81, %f73;
	selp.f32 	%f202, %f71, %f82, %p11;
	@%p9 bra 	$L__BB1_8;
	add.f32 	%f83, %f1, %f1;
	mov.b32 	%r21, %f83;
	and.b32  	%r22, %r21, 2147483647;
	mov.b32 	%f202, %r22;
$L__BB1_8:
	fma.rn.f32 	%f203, %f202, 0f3F870A3D, 0fBD6147AE;
$L__BB1_9:
	ld.global.f32 	%f10, [%rd1+4];
	setp.geu.f32 	%p12, %f10, 0f3B4D2E1C;
	@%p12 bra 	$L__BB1_11;
	mul.f32 	%f205, %f10, 0f414EB852;
	bra.uni 	$L__BB1_17;
$L__BB1_11:
	abs.f32 	%f12, %f10;
	setp.eq.f32 	%p13, %f10, 0f3F800000;
	mov.f32 	%f204, 0f3F800000;
	@%p13 bra 	$L__BB1_16;
	setp.num.f32 	%p14, %f12, %f12;
	@%p14 bra 	$L__BB1_14;
	mov.f32 	%f141, 0f3ED55555;
	add.rn.f32 	%f204, %f10, %f141;
	bra.uni 	$L__BB1_16;
$L__BB1_14:
	setp.lt.f32 	%p15, %f12, 0f00800000;
	mul.f32 	%f86, %f12, 0f4B800000;
	selp.f32 	%f87, %f86, %f12, %p15;
	mov.b32 	%r23, %f87;
	add.s32 	%r24, %r23, -1060439283;
	and.b32  	%r25, %r24, -8388608;
	sub.s32 	%r26, %r23, %r25;
	mov.b32 	%f88, %r26;
	cvt.rn.f32.s32 	%f89, %r25;
	selp.f32 	%f90, 0fC1C00000, 0f00000000, %p15;
	fma.rn.f32 	%f91, %f89, 0f34000000, %f90;
	add.f32 	%f92, %f88, 0fBF800000;
	add.f32 	%f93, %f88, 0f3F800000;
	rcp.approx.ftz.f32 	%f94, %f93;
	add.f32 	%f95, %f92, %f92;
	mul.f32 	%f96, %f95, %f94;
	mul.f32 	%f97, %f96, %f96;
	neg.f32 	%f98, %f96;
	sub.f32 	%f99, %f92, %f96;
	add.f32 	%f100, %f99, %f99;
	fma.rn.f32 	%f101, %f98, %f92, %f100;
	mul.rn.f32 	%f102, %f94, %f101;
	fma.rn.f32 	%f103, %f97, 0f3A2C32E4, 0f3B52E7DB;
	fma.rn.f32 	%f104, %f103, %f97, 0f3C93BB73;
	fma.rn.f32 	%f105, %f104, %f97, 0f3DF6384F;
	mul.rn.f32 	%f106, %f105, %f97;
	fma.rn.f32 	%f107, %f96, 0f3FB8AA3B, %f91;
	mul.f32 	%f108, %f106, 0f40400000;
	sub.f32 	%f109, %f91, %f107;
	fma.rn.f32 	%f110, %f96, 0f3FB8AA3B, %f109;
	fma.rn.f32 	%f111, %f102, 0f3FB8AA3B, %f110;
	fma.rn.f32 	%f112, %f96, 0f32A55E34, %f111;
	fma.rn.f32 	%f113, %f108, %f102, %f112;
	fma.rn.f32 	%f114, %f106, %f96, %f113;
	add.rn.f32 	%f115, %f107, %f114;
	mov.f32 	%f116, 0f3ED55555;
	mul.rn.f32 	%f117, %f115, %f116;
	cvt.rni.f32.f32 	%f118, %f117;
	sub.f32 	%f119, %f117, %f118;
	neg.f32 	%f120, %f117;
	fma.rn.f32 	%f121, %f115, 0f3ED55555, %f120;
	neg.f32 	%f122, %f107;
	add.rn.f32 	%f123, %f115, %f122;
	neg.f32 	%f124, %f123;
	add.rn.f32 	%f125, %f114, %f124;
	fma.rn.f32 	%f126, %f125, 0f3ED55555, %f121;
	add.f32 	%f127, %f119, %f126;
	setp.gt.f32 	%p16, %f118, 0f00000000;
	selp.b32 	%r27, 0, -2097152000, %p16;
	setp.neu.f32 	%p17, %f12, 0f7F800000;
	setp.lt.f32 	%p18, %f117, 0f00000000;
	selp.f32 	%f128, 0f00000000, 0f7F800000, %p18;
	abs.f32 	%f129, %f117;
	setp.gt.f32 	%p19, %f129, 0f43180000;
	cvt.rzi.s32.f32 	%r28, %f118;
	shl.b32 	%r29, %r28, 23;
	sub.s32 	%r30, %r29, %r27;
	mov.b32 	%f130, %r30;
	add.s32 	%r31, %r27, 2130706432;
	mov.b32 	%f131, %r31;
	fma.rn.f32 	%f132, %f127, 0f391FCB8E, 0f3AAF85ED;
	fma.rn.f32 	%f133, %f132, %f127, 0f3C1D9856;
	fma.rn.f32 	%f134, %f133, %f127, 0f3D6357BB;
	fma.rn.f32 	%f135, %f134, %f127, 0f3E75FDEC;
	fma.rn.f32 	%f136, %f135, %f127, 0f3F317218;
	fma.rn.f32 	%f137, %f136, %f127, 0f3F800000;
	mul.f32 	%f138, %f137, %f131;
	mul.f32 	%f139, %f138, %f130;
	selp.f32 	%f204, %f128, %f139, %p19;
	@%p17 bra 	$L__BB1_16;
	add.f32 	%f140, %f10, %f10;
	mov.b32 	%r32, %f140;
	and.b32  	%r33, %r32, 2147483647;
	mov.b32 	%f204, %r33;
$L__BB1_16:
	fma.rn.f32 	%f205, %f204, 0f3F870A3D, 0fBD6147AE;
$L__BB1_17:
	ld.global.f32 	%f19, [%rd1+8];
	setp.geu.f32 	%p20, %f19, 0f3B4D2E1C;
	@%p20 bra 	$L__BB1_19;
	mul.f32 	%f207, %f19, 0f414EB852;
	bra.uni 	$L__BB1_25;
$L__BB1_19:
	abs.f32 	%f21, %f19;
	setp.eq.f32 	%p21, %f19, 0f3F800000;
	mov.f32 	%f206, 0f3F800000;
	@%p21 bra 	$L__BB1_24;
	setp.num.f32 	%p22, %f21, %f21;
	@%p22 bra 	$L__BB1_22;
	mov.f32 	%f198, 0f3ED55555;
	add.rn.f32 	%f206, %f19, %f198;
	bra.uni 	$L__BB1_24;
$L__BB1_22:
	setp.lt.f32 	%p23, %f21, 0f00800000;
	mul.f32 	%f143, %f21, 0f4B800000;
	selp.f32 	%f144, %f143, %f21, %p23;
	mov.b32 	%r34, %f144;
	add.s32 	%r35, %r34, -1060439283;
	and.b32  	%r36, %r35, -8388608;
	sub.s32 	%r37, %r34, %r36;
	mov.b32 	%f145, %r37;
	cvt.rn.f32.s32 	%f146, %r36;
	selp.f32 	%f147, 0fC1C00000, 0f00000000, %p23;
	fma.rn.f32 	%f148, %f146, 0f34000000, %f147;
	add.f32 	%f149, %f145, 0fBF800000;
	add.f32 	%f150, %f145, 0f3F800000;
	rcp.approx.ftz.f32 	%f151, %f150;
	add.f32 	%f152, %f149, %f149;
	mul.f32 	%f153, %f152, %f151;
	mul.f32 	%f154, %f153, %f153;
	neg.f32 	%f155, %f153;
	sub.f32 	%f156, %f149, %f153;
	add.f32 	%f157, %f156, %f156;
	fma.rn.f32 	%f158, %f155, %f149, %f157;
	mul.rn.f32 	%f159, %f151, %f158;
	fma.rn.f32 	%f160, %f154, 0f3A2C32E4, 0f3B52E7DB;
	fma.rn.f32 	%f161, %f160, %f154, 0f3C93BB73;
	fma.rn.f32 	%f162, %f161, %f154, 0f3DF6384F;
	mul.rn.f32 	%f163, %f162, %f154;
	fma.rn.f32 	%f164, %f153, 0f3FB8AA3B, %f148;
	mul.f32 	%f165, %f163, 0f40400000;
	sub.f32 	%f166, %f148, %f164;
	fma.rn.f32 	%f167, %f153, 0f3FB8AA3B, %f166;
	fma.rn.f32 	%f168, %f159, 0f3FB8AA3B, %f167;
	fma.rn.f32 	%f169, %f153, 0f32A55E34, %f168;
	fma.rn.f32 	%f170, %f165, %f159, %f169;
	fma.rn.f32 	%f171, %f163, %f153, %f170;
	add.rn.f32 	%f172, %f164, %f171;
	mov.f32 	%f173, 0f3ED55555;
	mul.rn.f32 	%f174, %f172, %f173;
	cvt.rni.f32.f32 	%f175, %f174;
	sub.f32 	%f176, %f174, %f175;
	neg.f32 	%f177, %f174;
	fma.rn.f32 	%f178, %f172, 0f3ED55555, %f177;
	neg.f32 	%f179, %f164;
	add.rn.f32 	%f180, %f172, %f179;
	neg.f32 	%f181, %f180;
	add.rn.f32 	%f182, %f171, %f181;
	fma.rn.f32 	%f183, %f182, 0f3ED55555, %f178;
	add.f32 	%f184, %f176, %f183;
	setp.gt.f32 	%p24, %f175, 0f00000000;
	selp.b32 	%r38, 0, -2097152000, %p24;
	setp.neu.f32 	%p25, %f21, 0f7F800000;
	setp.lt.f32 	%p26, %f174, 0f00000000;
	selp.f32 	%f185, 0f00000000, 0f7F800000, %p26;
	abs.f32 	%f186, %f174;
	setp.gt.f32 	%p27, %f186, 0f43180000;
	cvt.rzi.s32.f32 	%r39, %f175;
	shl.b32 	%r40, %r39, 23;
	sub.s32 	%r41, %r40, %r38;
	mov.b32 	%f187, %r41;
	add.s32 	%r42, %r38, 2130706432;
	mov.b32 	%f188, %r42;
	fma.rn.f32 	%f189, %f184, 0f391FCB8E, 0f3AAF85ED;
	fma.rn.f32 	%f190, %f189, %f184, 0f3C1D9856;
	fma.rn.f32 	%f191, %f190, %f184, 0f3D6357BB;
	fma.rn.f32 	%f192, %f191, %f184, 0f3E75FDEC;
	fma.rn.f32 	%f193, %f192, %f184, 0f3F317218;
	fma.rn.f32 	%f194, %f193, %f184, 0f3F800000;
	mul.f32 	%f195, %f194, %f188;
	mul.f32 	%f196, %f195, %f187;
	selp.f32 	%f206, %f185, %f196, %p27;
	@%p25 bra 	$L__BB1_24;
	add.f32 	%f197, %f19, %f19;
	mov.b32 	%r43, %f197;
	and.b32  	%r44, %r43, 2147483647;
	mov.b32 	%f206, %r44;
$L__BB1_24:
	fma.rn.f32 	%f207, %f206, 0f3F870A3D, 0fBD6147AE;
$L__BB1_25:
	mul.f32 	%f199, %f203, 0f437F0000;
	cvt.rzi.u32.f32 	%r45, %f199;
	mul.f32 	%f200, %f205, 0f437F0000;
	cvt.rzi.u32.f32 	%r46, %f200;
	mul.f32 	%f201, %f207, 0f437F0000;
	cvt.rzi.u32.f32 	%r47, %f201;
	prmt.b32 	%r48, %r45, %r46, 0x3340U;
	prmt.b32 	%r49, %r47, 65535, 0x3340U;
	prmt.b32 	%r50, %r48, %r49, 0x5410U;
	st.global.u32 	[%rd2], %r50;
$L__BB1_26:
	ret;

}


// ===== COMPILED SASS (sm_100) =====

	.target	sm_100

	.elftype	@"ET_EXEC"


//--------------------- .note.nv.tkinfo           --------------------------
	.section	.note.nv.tkinfo,"",@"SHT_NOTE"
	.sectionflags	@"SHF_NOTE_NV_TKINFO"
	.tkinfo
        /*0018*/ 	.word	0x00000002
        /*0030*/ 	.string	""
        /*0030*/ 	.string	"ptxas"
        /*0030*/ 	.string	"Cuda compilation tools, release 13.0, V13.0.88"
        /*0030*/ 	.string	"Build cuda_13.0.r13.0/compiler.36424714_0"
        /*0030*/ 	.string	"-arch sm_100 -m 64 "



//--------------------- .note.nv.cuinfo           --------------------------
	.section	.note.nv.cuinfo,"",@"SHT_NOTE"
	.sectionflags	@"SHF_NOTE_NV_CUINFO"
        /*0018*/ 	.short	0x0002
        /*001a*/ 	.short	0x0064
        /*001c*/ 	.short	0x0082
	.zero		2


//--------------------- .nv.info                  --------------------------
	.section	.nv.info,"",@"SHT_CUDA_INFO"
	.align	4


	//----- nvinfo : EIATTR_REGCOUNT
	.align		4
        /*0000*/ 	.byte	0x04, 0x2f
        /*0002*/ 	.short	(.L_1 - .L_0)
	.align		4
.L_0:
        /*0004*/ 	.word	index@(none)
        /*0008*/ 	.word	0x0000000e


	//----- nvinfo : EIATTR_FRAME_SIZE
	.align		4
.L_1:
        /*000c*/ 	.byte	0x04, 0x11
        /*000e*/ 	.short	(.L_3 - .L_2)
	.align		4
.L_2:
        /*0010*/ 	.word	index@(none)
        /*0014*/ 	.word	0x00000000


	//----- nvinfo : EIATTR_REGCOUNT
	.align		4
.L_3:
        /*0018*/ 	.byte	0x04, 0x2f
        /*001a*/ 	.short	(.L_5 - .L_4)
	.align		4
.L_4:
        /*001c*/ 	.word	index@(sRGB)
        /*0020*/ 	.word	0x00000013


	//----- nvinfo : EIATTR_FRAME_SIZE
	.align		4
.L_5:
        /*0024*/ 	.byte	0x04, 0x11
        /*0026*/ 	.short	(.L_7 - .L_6)
	.align		4
.L_6:
        /*0028*/ 	.word	index@(sRGB)
        /*002c*/ 	.word	0x00000000


	//----- nvinfo : EIATTR_MIN_STACK_SIZE
	.align		4
.L_7:
        /*0030*/ 	.byte	0x04, 0x12
        /*0032*/ 	.short	(.L_9 - .L_8)
	.align		4
.L_8:
        /*0034*/ 	.word	index@(sRGB)
        /*0038*/ 	.word	0x00000000


	//----- nvinfo : EIATTR_MIN_STACK_SIZE
	.align		4
.L_9:
        /*003c*/ 	.byte	0x04, 0x12
        /*003e*/ 	.short	(.L_11 - .L_10)
	.align		4
.L_10:
        /*0040*/ 	.word	index@(none)
        /*0044*/ 	.word	0x00000000
.L_11:


//--------------------- .nv.compat                --------------------------
	.section	.nv.compat,"",@"SHT_CUDA_COMPAT_INFO"
	.align	4
        /*0000*/ 	.byte	0x02, 0x09, 0x00, 0x00, 0x02, 0x02, 0x01, 0x00, 0x02, 0x05, 0x05, 0x00, 0x03, 0x07, 0x01, 0x01
        /*0010*/ 	.byte	0x02, 0x03, 0x00, 0x00, 0x02, 0x06, 0x01, 0x00, 0x04, 0x0b, 0x08, 0x00, 0x01, 0x00, 0x00, 0x00
        /*0020*/ 	.byte	0x00, 0x00, 0x00, 0x00


//--------------------- .nv.info.sRGB             --------------------------
	.section	.nv.info.sRGB,"",@"SHT_CUDA_INFO"
	.sectionflags	@""
	.align	4


	//----- nvinfo : EIATTR_CUDA_API_VERSION
	.align		4
        /*0000*/ 	.byte	0x04, 0x37
        /*0002*/ 	.short	(.L_13 - .L_12)
.L_12:
        /*0004*/ 	.word	0x00000082


	//----- nvinfo : EIATTR_KPARAM_INFO
	.align		4
.L_13:
        /*0008*/ 	.byte	0x04, 0x17
        /*000a*/ 	.short	(.L_15 - .L_14)
.L_14:
        /*000c*/ 	.word	0x00000000
        /*0010*/ 	.short	0x0003
        /*0012*/ 	.short	0x0014
        /*0014*/ 	.byte	0x00, 0xf0, 0x11, 0x00


	//----- nvinfo : EIATTR_KPARAM_INFO
	.align		4
.L_15:
        /*0018*/ 	.byte	0x04, 0x17
        /*001a*/ 	.short	(.L_17 - .L_16)
.L_16:
        /*001c*/ 	.word	0x00000000
        /*0020*/ 	.short	0x0002
        /*0022*/ 	.short	0x0010
        /*0024*/ 	.byte	0x00, 0xf0, 0x11, 0x00


	//----- nvinfo : EIATTR_KPARAM_INFO
	.align		4
.L_17:
        /*0028*/ 	.byte	0x04, 0x17
        /*002a*/ 	.short	(.L_19 - .L_18)
.L_18:
        /*002c*/ 	.word	0x00000000
        /*0030*/ 	.short	0x0001
        /*0032*/ 	.short	0x0008
        /*0034*/ 	.byte	0x00, 0xf5, 0x21, 0x00


	//----- nvinfo : EIATTR_KPARAM_INFO
	.align		4
.L_19:
        /*0038*/ 	.byte	0x04, 0x17
        /*003a*/ 	.short	(.L_21 - .L_20)
.L_20:
        /*003c*/ 	.word	0x00000000
        /*0040*/ 	.short	0x0000
        /*0042*/ 	.short	0x0000
        /*0044*/ 	.byte	0x00, 0xf5, 0x21, 0x00


	//----- nvinfo : EIATTR_SPARSE_MMA_MASK
	.align		4
.L_21:
        /*0048*/ 	.byte	0x03, 0x50
        /*004a*/ 	.short	0x0000


	//----- nvinfo : EIATTR_MAXREG_COUNT
	.align		4
        /*004c*/ 	.byte	0x03, 0x1b
        /*004e*/ 	.short	0x00ff


	//----- nvinfo : EIATTR_MERCURY_ISA_VERSION
	.align		4
        /*0050*/ 	.byte	0x03, 0x5f
        /*0052*/ 	.short	0x0101


	//----- nvinfo : EIATTR_VRC_CTA_INIT_COUNT
	.align		4
        /*0054*/ 	.byte	0x02, 0x4a
	.zero		1
	.zero		1


	//----- nvinfo : EIATTR_EXIT_INSTR_OFFSETS
	.align		4
        /*0058*/ 	.byte	0x04, 0x1c
        /*005a*/ 	.short	(.L_23 - .L_22)


	//   ....[0]....
.L_22:
        /*005c*/ 	.word	0x000000c0


	//   ....[1]....
        /*0060*/ 	.word	0x00001060


	//----- nvinfo : EIATTR_CRS_STACK_SIZE
	.align		4
.L_23:
        /*0064*/ 	.byte	0x04, 0x1e
        /*0066*/ 	.short	(.L_25 - .L_24)
.L_24:
        /*0068*/ 	.word	0x00000000


	//----- nvinfo : EIATTR_CBANK_PARAM_SIZE
	.align		4
.L_25:
        /*006c*/ 	.byte	0x03, 0x19
        /*006e*/ 	.short	0x0018


	//----- nvinfo : EIATTR_PARAM_CBANK
	.align		4
        /*0070*/ 	.byte	0x04, 0x0a
        /*0072*/ 	.short	(.L_27 - .L_26)
	.align		4
.L_26:
        /*0074*/ 	.word	index@(.nv.constant0.sRGB)
        /*0078*/ 	.short	0x0380
        /*007a*/ 	.short	0x0018


	//----- nvinfo : EIATTR_SW_WAR
	.align		4
.L_27:
        /*007c*/ 	.byte	0x04, 0x36
        /*007e*/ 	.short	(.L_29 - .L_28)
.L_28:
        /*0080*/ 	.word	0x00000008
.L_29:


//--------------------- .nv.info.none             --------------------------
	.section	.nv.info.none,"",@"SHT_CUDA_INFO"
	.sectionflags	@""
	.align	4


	//----- nvinfo : EIATTR_CUDA_API_VERSION
	.align		4
        /*0000*/ 	.byte	0x04, 0x37
        /*0002*/ 	.short	(.L_31 - .L_30)
.L_30:
        /*0004*/ 	.word	0x00000082


	//----- nvinfo : EIATTR_KPARAM_INFO
	.align		4
.L_31:
        /*0008*/ 	.byte	0x04, 0x17
        /*000a*/ 	.short	(.L_33 - .L_32)
.L_32:
        /*000c*/ 	.word	0x00000000
        /*0010*/ 	.short	0x0003
        /*0012*/ 	.short	0x0014
        /*0014*/ 	.byte	0x00, 0xf0, 0x11, 0x00


	//----- nvinfo : EIATTR_KPARAM_INFO
	.align		4
.L_33:
        /*0018*/ 	.byte	0x04, 0x17
        /*001a*/ 	.short	(.L_35 - .L_34)
.L_34:
        /*001c*/ 	.word	0x00000000
        /*0020*/ 	.short	0x0002
        /*0022*/ 	.short	0x0010
        /*0024*/ 	.byte	0x00, 0xf0, 0x11, 0x00


	//----- nvinfo : EIATTR_KPARAM_INFO
	.align		4
.L_35:
        /*0028*/ 	.byte	0x04, 0x17
        /*002a*/ 	.short	(.L_37 - .L_36)
.L_36:
        /*002c*/ 	.word	0x00000000
        /*0030*/ 	.short	0x0001
        /*0032*/ 	.short	0x0008
        /*0034*/ 	.byte	0x00, 0xf5, 0x21, 0x00


	//----- nvinfo : EIATTR_KPARAM_INFO
	.align		4
.L_37:
        /*0038*/ 	.byte	0x04, 0x17
        /*003a*/ 	.short	(.L_39 - .L_38)
.L_38:
        /*003c*/ 	.word	0x00000000
        /*0040*/ 	.short	0x0000
        /*0042*/ 	.short	0x0000
        /*0044*/ 	.byte	0x00, 0xf5, 0x21, 0x00


	//----- nvinfo : EIATTR_SPARSE_MMA_MASK
	.align		4
.L_39:
        /*0048*/ 	.byte	0x03, 0x50
        /*004a*/ 	.short	0x0000


	//----- nvinfo : EIATTR_MAXREG_COUNT
	.align		4
        /*004c*/ 	.byte	0x03, 0x1b
        /*004e*/ 	.short	0x00ff


	//----- nvinfo : EIATTR_MERCURY_ISA_VERSION
	.align		4
        /*0050*/ 	.byte	0x03, 0x5f
        /*0052*/ 	.short	0x0101


	//----- nvinfo : EIATTR_VRC_CTA_INIT_COUNT
	.align		4
        /*0054*/ 	.byte	0x02, 0x4a
	.zero		1
	.zero		1


	//----- nvinfo : EIATTR_EXIT_INSTR_OFFSETS
	.align		4
        /*0058*/ 	.byte	0x04, 0x1c
        /*005a*/ 	.short	(.L_41 - .L_40)


	//   ....[0]....
.L_40:
        /*005c*/ 	.word	0x000000c0


	//   ....[1]....
        /*0060*/ 	.word	0x00000220


	//----- nvinfo : EIATTR_CBANK_PARAM_SIZE
	.align		4
.L_41:
        /*0064*/ 	.byte	0x03, 0x19
        /*0066*/ 	.short	0x0018


	//----- nvinfo : EIATTR_PARAM_CBANK
	.align		4
        /*0068*/ 	.byte	0x04, 0x0a
        /*006a*/ 	.short	(.L_43 - .L_42)
	.align		4
.L_42:
        /*006c*/ 	.word	index@(.nv.constant0.none)
        /*0070*/ 	.short	0x0380
        /*0072*/ 	.short	0x0018


	//----- nvinfo : EIATTR_SW_WAR
	.align		4
.L_43:
        /*0074*/ 	.byte	0x04, 0x36
        /*0076*/ 	.short	(.L_45 - .L_44)
.L_44:
        /*0078*/ 	.word	0x00000008
.L_45:


//--------------------- .nv.callgraph             --------------------------
	.section	.nv.callgraph,"",@"SHT_CUDA_CALLGRAPH"
	.align	4
	.sectionentsize	8
	.align		4
        /*0000*/ 	.word	0x00000000
	.align		4
        /*0004*/ 	.word	0xffffffff
	.align		4
        /*0008*/ 	.word	0x00000000
	.align		4
        /*000c*/ 	.word	0xfffffffe
	.align		4
        /*0010*/ 	.word	0x00000000
	.align		4
        /*0014*/ 	.word	0xfffffffd
	.align		4
        /*0018*/ 	.word	0x00000000
	.align		4
        /*001c*/ 	.word	0xfffffffc


//--------------------- .text.sRGB                --------------------------
	.section	.text.sRGB,"ax",@progbits
	.align	128
        .global         sRGB
        .type           sRGB,@function
        .size           sRGB,(.L_x_14 - sRGB)
        .other          sRGB,@"STO_CUDA_ENTRY STV_DEFAULT"
sRGB:
.text.sRGB:
[----:B------:R-:W-:Y:S01]  /*0000*/  LDC R1, c[0x0][0x37c] ;  /* 0x0000df00ff017b82 */ /* 0x000fe20000000800 */
[----:B------:R-:W0:Y:S07]  /*0010*/  S2R R3, SR_TID.Y ;  /* 0x0000000000037919 */ /* 0x000e2e0000002200 */
[----:B------:R-:W1:Y:S01]  /*0020*/  LDC R5, c[0x0][0x360] ;  /* 0x0000d800ff057b82 */ /* 0x000e620000000800 */
[----:B------:R-:W2:Y:S01]  /*0030*/  LDCU.64 UR6, c[0x0][0x390] ;  /* 0x00007200ff0677ac */ /* 0x000ea20008000a00 */
[----:B------:R-:W1:Y:S06]  /*0040*/  S2R R0, SR_TID.X ;  /* 0x0000000000007919 */ /* 0x000e6c0000002100 */
[----:B------:R-:W0:Y:S08]  /*0050*/  S2UR UR5, SR_CTAID.Y ;  /* 0x00000000000579c3 */ /* 0x000e300000002600 */
[----:B------:R-:W0:Y:S08]  /*0060*/  LDC R2, c[0x0][0x364] ;  /* 0x0000d900ff027b82 */ /* 0x000e300000000800 */
[----:B------:R-:W1:Y:S01]  /*0070*/  S2UR UR4, SR_CTAID.X ;  /* 0x00000000000479c3 */ /* 0x000e620000002500 */
[----:B0-----:R-:W-:-:S05]  /*0080*/  IMAD R3, R2, UR5, R3 ;  /* 0x0000000502037c24 */ /* 0x001fca000f8e0203 */
[----:B--2---:R-:W-:Y:S01]  /*0090*/  ISETP.GE.AND P0, PT, R3, UR7, PT ;  /* 0x0000000703007c0c */ /* 0x004fe2000bf06270 */
[----:B-1----:R-:W-:-:S05]  /*00a0*/  IMAD R0, R5, UR4, R0 ;  /* 0x0000000405007c24 */ /* 0x002fca000f8e0200 */
[----:B------:R-:W-:-:S13]  /*00b0*/  ISETP.GE.OR P0, PT, R0, UR6, P0 ;  /* 0x0000000600007c0c */ /* 0x000fda0008706670 */
[----:B------:R-:W-:Y:S05]  /*00c0*/  @P0 EXIT ;  /* 0x000000000000094d */ /* 0x000fea0003800000 */
[----:B------:R-:W0:Y:S01]  /*00d0*/  LDC.64 R4, c[0x0][0x380] ;  /* 0x0000e000ff047b82 */ /* 0x000e220000000a00 */
[----:B------:R-:W1:Y:S01]  /*00e0*/  LDCU.64 UR4, c[0x0][0x358] ;  /* 0x00006b00ff0477ac */ /* 0x000e620008000a00 */
[----:B------:R-:W-:-:S06]  /*00f0*/  IMAD R7, R3, UR6, R0 ;  /* 0x0000000603077c24 */ /* 0x000fcc000f8e0200 */
[----:B------:R-:W2:Y:S01]  /*0100*/  LDC.64 R2, c[0x0][0x388] ;  /* 0x0000e200ff027b82 */ /* 0x000ea20000000a00 */
[----:B0-----:R-:W-:-:S05]  /*0110*/  IMAD.WIDE R4, R7, 0xc, R4 ;  /* 0x0000000c07047825 */ /* 0x001fca00078e0204 */
[----:B-1----:R-:W3:Y:S01]  /*0120*/  LDG.E R0, desc[UR4][R4.64] ;  /* 0x0000000404007981 */ /* 0x002ee2000c1e1900 */
[----:B------:R-:W-:Y:S01]  /*0130*/  BSSY.RECONVERGENT B0, `(.L_x_0) ;  /* 0x000004c000007945 */ /* 0x000fe20003800200 */
[----:B--2---:R-:W-:Y:S01]  /*0140*/  IMAD.WIDE R2, R7, 0x4, R2 ;  /* 0x0000000407027825 */ /* 0x004fe200078e0202 */
[----:B---3--:R-:W-:-:S13]  /*0150*/  FSETP.GEU.AND P0, PT, R0, 0.0031308000907301902771, PT ;  /* 0x3b4d2e1c0000780b */ /* 0x008fda0003f0e000 */
[----:B------:R-:W-:Y:S01]  /*0160*/  @!P0 FMUL R6, R0, 12.920000076293945312 ;  /* 0x414eb85200068820 */ /* 0x000fe20000400000 */
[----:B------:R-:W-:Y:S06]  /*0170*/  @!P0 BRA `(.L_x_1) ;  /* 0x00000004001c8947 */ /* 0x000fec0003800000 */
[----:B------:R-:W-:Y:S01]  /*0180*/  FSETP.NEU.AND P0, PT, R0, 1, PT ;  /* 0x3f8000000000780b */ /* 0x000fe20003f0d000 */
[----:B------:R-:W-:Y:S01]  /*0190*/  BSSY.RECONVERGENT B1, `(.L_x_2) ;  /* 0x0000044000017945 */ /* 0x000fe20003800200 */
[----:B------:R-:W-:Y:S01]  /*01a0*/  HFMA2 R6, -RZ, RZ, 1.8818359375, 0.00019037723541259765625 ;  /* 0x3f870a3dff067431 */ /* 0x000fe200000001ff */
[----:B------:R-:W-:-:S10]  /*01b0*/  MOV R7, 0x3f800000 ;  /* 0x3f80000000077802 */ /* 0x000fd40000000f00 */
[----:B------:R-:W-:Y:S05]  /*01c0*/  @!P0 BRA `(.L_x_3) ;  /* 0x0000000400008947 */ /* 0x000fea0003800000 */
[----:B------:R-:W-:-:S13]  /*01d0*/  FSETP.NAN.AND P0, PT, |R0|, |R0|, PT ;  /* 0x400000000000720b */ /* 0x000fda0003f08200 */
[----:B------:R-:W-:Y:S01]  /*01e0*/  @P0 FADD R7, R0, 0.4166666567325592041 ;  /* 0x3ed5555500070421 */ /* 0x000fe20000000000 */
[----:B------:R-:W-:Y:S06]  /*01f0*/  @P0 BRA `(.L_x_3) ;  /* 0x0000000000f40947 */ /* 0x000fec0003800000 */
[C---:B------:R-:W-:Y:S01]  /*0200*/  FMUL R7, |R0|.reuse, 16777216 ;  /* 0x4b80000000077820 */ /* 0x040fe20000400200 */
[----:B------:R-:W-:Y:S01]  /*0210*/  FSETP.GEU.AND P0, PT, |R0|, 1.175494350822287508e-38, PT ;  /* 0x008000000000780b */ /* 0x000fe20003f0e200 */
[----:B------:R-:W-:-:S03]  /*0220*/  HFMA2 R15, -RZ, RZ, 0.771484375, 0.21533203125 ;  /* 0x3a2c32e4ff0f7431 */ /* 0x000fc600000001ff */
[----:B------:R-:W-:-:S04]  /*0230*/  FSEL R7, R7, |R0|, !P0 ;  /* 0x4000000007077208 */ /* 0x000fc80004000000 */
[----:B------:R-:W-:-:S04]  /*0240*/  IADD3 R8, PT, PT, R7, -0x3f3504f3, RZ ;  /* 0xc0cafb0d07087810 */ /* 0x000fc80007ffe0ff */
[----:B------:R-:W-:-:S04]  /*0250*/  LOP3.LUT R8, R8, 0xff800000, RZ, 0xc0, !PT ;  /* 0xff80000008087812 */ /* 0x000fc800078ec0ff */
[-C--:B------:R-:W-:Y:S02]  /*0260*/  IADD3 R7, PT, PT, R7, -R8.reuse, RZ ;  /* 0x8000000807077210 */ /* 0x080fe40007ffe0ff */
[----:B------:R-:W-:-:S03]  /*0270*/  I2FP.F32.S32 R8, R8 ;  /* 0x0000000800087245 */ /* 0x000fc60000201400 */
[C---:B------:R-:W-:Y:S01]  /*0280*/  FADD R10, R7.reuse, 1 ;  /* 0x3f800000070a7421 */ /* 0x040fe20000000000 */
[----:B------:R-:W-:Y:S01]  /*0290*/  FADD R9, R7, -1 ;  /* 0xbf80000007097421 */ /* 0x000fe20000000000 */
[----:B------:R-:W-:Y:S02]  /*02a0*/  FSEL R7, RZ, -24, P0 ;  /* 0xc1c00000ff077808 */ /* 0x000fe40000000000 */
[----:B------:R-:W-:Y:S01]  /*02b0*/  FSETP.NEU.AND P0, PT, |R0|, +INF , PT ;  /* 0x7f8000000000780b */ /* 0x000fe20003f0d200 */
[----:B------:R-:W-:Y:S01]  /*02c0*/  FADD R11, R9, R9 ;  /* 0x00000009090b7221 */ /* 0x000fe20000000000 */
[----:B------:R-:W0:Y:S01]  /*02d0*/  MUFU.RCP R10, R10 ;  /* 0x0000000a000a7308 */ /* 0x000e220000001000 */
[----:B------:R-:W-:-:S10]  /*02e0*/  FFMA R8, R8, 1.1920928955078125e-07, R7 ;  /* 0x3400000008087823 */ /* 0x000fd40000000007 */
[----:B------:R-:W-:Y:S01]  /*02f0*/  @!P0 FADD R0, R0, R0 ;  /* 0x0000000000008221 */ /* 0x000fe20000000000 */
[----:B0-----:R-:W-:-:S04]  /*0300*/  FMUL R11, R10, R11 ;  /* 0x0000000b0a0b7220 */ /* 0x001fc80000400000 */
[----:B------:R-:W-:Y:S01]  /*0310*/  FADD R13, R9, -R11 ;  /* 0x8000000b090d7221 */ /* 0x000fe20000000000 */
[C---:B------:R-:W-:Y:S01]  /*0320*/  FMUL R12, R11.reuse, R11 ;  /* 0x0000000b0b0c7220 */ /* 0x040fe20000400000 */
[----:B------:R-:W-:Y:S02]  /*0330*/  FFMA R7, R11, 1.4426950216293334961, R8 ;  /* 0x3fb8aa3b0b077823 */ /* 0x000fe40000000008 */
[----:B------:R-:W-:Y:S01]  /*0340*/  FADD R14, R13, R13 ;  /* 0x0000000d0d0e7221 */ /* 0x000fe20000000000 */
[----:B------:R-:W-:Y:S01]  /*0350*/  FFMA R13, R12, R15, 0.0032181653659790754318 ;  /* 0x3b52e7db0c0d7423 */ /* 0x000fe2000000000f */
[----:B------:R-:W-:Y:S02]  /*0360*/  FADD R8, R8, -R7 ;  /* 0x8000000708087221 */ /* 0x000fe40000000000 */
[----:B------:R-:W-:Y:S01]  /*0370*/  FFMA R9, R9, -R11, R14 ;  /* 0x8000000b09097223 */ /* 0x000fe2000000000e */
[----:B------:R-:W-:Y:S01]  /*0380*/  FFMA R13, R12, R13, 0.018033718690276145935 ;  /* 0x3c93bb730c0d7423 */ /* 0x000fe2000000000d */
[----:B------:R-:W-:-:S02]  /*0390*/  FFMA R8, R11, 1.4426950216293334961, R8 ;  /* 0x3fb8aa3b0b087823 */ /* 0x000fc40000000008 */
[----:B------:R-:W-:Y:S01]  /*03a0*/  FMUL R9, R10, R9 ;  /* 0x000000090a097220 */ /* 0x000fe20000400000 */
[----:B------:R-:W-:-:S03]  /*03b0*/  FFMA R13, R12, R13, 0.12022458761930465698 ;  /* 0x3df6384f0c0d7423 */ /* 0x000fc6000000000d */
[----:B------:R-:W-:Y:S01]  /*03c0*/  FFMA R8, R9, 1.4426950216293334961, R8 ;  /* 0x3fb8aa3b09087823 */ /* 0x000fe20000000008 */
[----:B------:R-:W-:-:S03]  /*03d0*/  FMUL R12, R12, R13 ;  /* 0x0000000d0c0c7220 */ /* 0x000fc60000400000 */
[----:B------:R-:W-:Y:S01]  /*03e0*/  FFMA R10, R11, 1.9251366722983220825e-08, R8 ;  /* 0x32a55e340b0a7823 */ /* 0x000fe20000000008 */
[----:B------:R-:W-:-:S04]  /*03f0*/  FMUL R8, R12, 3 ;  /* 0x404000000c087820 */ /* 0x000fc80000400000 */
[----:B------:R-:W-:-:S04]  /*0400*/  FFMA R9, R9, R8, R10 ;  /* 0x0000000809097223 */ /* 0x000fc8000000000a */
[----:B------:R-:W-:-:S04]  /*0410*/  FFMA R12, R11, R12, R9 ;  /* 0x0000000c0b0c7223 */ /* 0x000fc80000000009 */
[----:B------:R-:W-:-:S04]  /*0420*/  FADD R8, R7, R12 ;  /* 0x0000000c07087221 */ /* 0x000fc80000000000 */
[----:B------:R-:W-:Y:S01]  /*0430*/  FMUL R9, R8, 0.4166666567325592041 ;  /* 0x3ed5555508097820 */ /* 0x000fe20000400000 */
[----:B------:R-:W-:-:S03]  /*0440*/  FADD R7, -R7, R8 ;  /* 0x0000000807077221 */ /* 0x000fc60000000100 */
[----:B------:R-:W0:Y:S01]  /*0450*/  FRND R10, R9 ;  /* 0x00000009000a7307 */ /* 0x000e220000201000 */
[----:B------:R-:W-:Y:S01]  /*0460*/  FADD R7, R12, -R7 ;  /* 0x800000070c077221 */ /* 0x000fe20000000000 */
[----:B------:R-:W-:Y:S01]  /*0470*/  FFMA R8, R8, 0.4166666567325592041, -R9 ;  /* 0x3ed5555508087823 */ /* 0x000fe20000000809 */
[----:B------:R-:W-:Y:S02]  /*0480*/  MOV R12, 0x391fcb8e ;  /* 0x391fcb8e000c7802 */ /* 0x000fe40000000f00 */
[----:B------:R-:W-:Y:S01]  /*0490*/  FSETP.GT.AND P1, PT, |R9|, 152, PT ;  /* 0x431800000900780b */ /* 0x000fe20003f24200 */
[----:B------:R-:W-:Y:S02]  /*04a0*/  FFMA R8, R7, 0.4166666567325592041, R8 ;  /* 0x3ed5555507087823 */ /* 0x000fe40000000008 */
[----:B------:R-:W1:Y:S01]  /*04b0*/  F2I.NTZ R11, R9 ;  /* 0x00000009000b7305 */ /* 0x000e620000203100 */
[----:B0-----:R-:W-:Y:S01]  /*04c0*/  FADD R7, R9, -R10 ;  /* 0x8000000a09077221 */ /* 0x001fe20000000000 */
[----:B------:R-:W-:-:S03]  /*04d0*/  FSETP.GT.AND P2, PT, R10, RZ, PT ;  /* 0x000000ff0a00720b */ /* 0x000fc60003f44000 */
[----:B------:R-:W-:-:S04]  /*04e0*/  FADD R7, R7, R8 ;  /* 0x0000000807077221 */ /* 0x000fc80000000000 */
[----:B------:R-:W-:-:S04]  /*04f0*/  FFMA R8, R7, R12, 0.0013391353422775864601 ;  /* 0x3aaf85ed07087423 */ /* 0x000fc8000000000c */
[----:B------:R-:W-:-:S04]  /*0500*/  FFMA R8, R7, R8, 0.0096188392490148544312 ;  /* 0x3c1d985607087423 */ /* 0x000fc80000000008 */
[----:B------:R-:W-:-:S04]  /*0510*/  FFMA R8, R7, R8, 0.055503588169813156128 ;  /* 0x3d6357bb07087423 */ /* 0x000fc80000000008 */
[----:B------:R-:W-:Y:S01]  /*0520*/  FFMA R10, R7, R8, 0.24022644758224487305 ;  /* 0x3e75fdec070a7423 */ /* 0x000fe20000000008 */
[----:B------:R-:W-:Y:S02]  /*0530*/  SEL R8, RZ, 0x83000000, P2 ;  /* 0x83000000ff087807 */ /* 0x000fe40001000000 */
[----:B------:R-:W-:Y:S01]  /*0540*/  FSETP.GEU.AND P2, PT, R9, RZ, PT ;  /* 0x000000ff0900720b */ /* 0x000fe20003f4e000 */
[----:B------:R-:W-:Y:S01]  /*0550*/  FFMA R12, R7, R10, 0.69314718246459960938 ;  /* 0x3f317218070c7423 */ /* 0x000fe2000000000a */
[----:B------:R-:W-:Y:S02]  /*0560*/  IADD3 R10, PT, PT, R8, 0x7f000000, RZ ;  /* 0x7f000000080a7810 */ /* 0x000fe40007ffe0ff */
[----:B-1----:R-:W-:Y:S01]  /*0570*/  LEA R11, R11, -R8, 0x17 ;  /* 0x800000080b0b7211 */ /* 0x002fe200078eb8ff */
[----:B------:R-:W-:Y:S01]  /*0580*/  FFMA R13, R7, R12, 1 ;  /* 0x3f800000070d7423 */ /* 0x000fe2000000000c */
[----:B------:R-:W-:-:S03]  /*0590*/  FSEL R7, RZ, +INF , !P2 ;  /* 0x7f800000ff077808 */ /* 0x000fc60005000000 */
[----:B------:R-:W-:-:S04]  /*05a0*/  FMUL R10, R10, R13 ;  /* 0x0000000d0a0a7220 */ /* 0x000fc80000400000 */
[----:B------:R-:W-:Y:S01]  /*05b0*/  @!P1 FMUL R7, R11, R10 ;  /* 0x0000000a0b079220 */ /* 0x000fe20000400000 */
[----:B------:R-:W-:-:S07]  /*05c0*/  @!P0 LOP3.LUT R7, R0, 0x7fffffff, RZ, 0xc0, !PT ;  /* 0x7fffffff00078812 */ /* 0x000fce00078ec0ff */
.L_x_3:
[----:B------:R-:W-:Y:S05]  /*05d0*/  BSYNC.RECONVERGENT B1 ;  /* 0x0000000000017941 */ /* 0x000fea0003800200 */
.L_x_2:
[----:B------:R-:W-:-:S07]  /*05e0*/  FFMA R6, R7, R6, -0.054999999701976776123 ;  /* 0xbd6147ae07067423 */ /* 0x000fce0000000006 */
.L_x_1:
[----:B------:R-:W-:Y:S05]  /*05f0*/  BSYNC.RECONVERGENT B0 ;  /* 0x0000000000007941 */ /* 0x000fea0003800200 */
.L_x_0:
[----:B------:R-:W2:Y:S01]  /*0600*/  LDG.E R0, desc[UR4][R4.64+0x4] ;  /* 0x0000040404007981 */ /* 0x000ea2000c1e1900 */
[----:B------:R-:W-:Y:S01]  /*0610*/  BSSY.RECONVERGENT B0, `(.L_x_4) ;  /* 0x000004b000007945 */ /* 0x000fe20003800200 */
[----:B--2---:R-:W-:-:S13]  /*0620*/  FSETP.GEU.AND P0, PT, R0, 0.0031308000907301902771, PT ;  /* 0x3b4d2e1c0000780b */ /* 0x004fda0003f0e000 */
        /* <DEDUP_REMOVED lines=13> */
[----:B------:R-:W-:Y:S02]  /*0700*/  FSEL R9, R9, |R0|, !P0 ;  /* 0x4000000009097208 */ /* 0x000fe40004000000 */
[----:B------:R-:W-:Y:S02]  /*0710*/  FSEL R11, RZ, -24, P0 ;  /* 0xc1c00000ff0b7808 */ /* 0x000fe40000000000 */
[----:B------:R-:W-:Y:S02]  /*0720*/  IADD3 R8, PT, PT, R9, -0x3f3504f3, RZ ;  /* 0xc0cafb0d09087810 */ /* 0x000fe40007ffe0ff */
[----:B------:R-:W-:Y:S02]  /*0730*/  FSETP.NEU.AND P0, PT, |R0|, +INF , PT ;  /* 0x7f8000000000780b */ /* 0x000fe40003f0d200 */
[----:B------:R-:W-:-:S04]  /*0740*/  LOP3.LUT R8, R8, 0xff800000, RZ, 0xc0, !PT ;  /* 0xff80000008087812 */ /* 0x000fc800078ec0ff */
[-C--:B------:R-:W-:Y:S02]  /*0750*/  IADD3 R9, PT, PT, R9, -R8.reuse, RZ ;  /* 0x8000000809097210 */ /* 0x080fe40007ffe0ff */
[----:B------:R-:W-:-:S03]  /*0760*/  I2FP.F32.S32 R8, R8 ;  /* 0x0000000800087245 */ /* 0x000fc60000201400 */
[C---:B------:R-:W-:Y:S01]  /*0770*/  FADD R13, R9.reuse, 1 ;  /* 0x3f800000090d7421 */ /* 0x040fe20000000000 */
[----:B------:R-:W-:Y:S01]  /*0780*/  FADD R12, R9, -1 ;  /* 0xbf800000090c7421 */ /* 0x000fe20000000000 */
[----:B------:R-:W-:-:S03]  /*0790*/  @!P0 FADD R0, R0, R0 ;  /* 0x0000000000008221 */ /* 0x000fc60000000000 */
[----:B------:R-:W-:Y:S01]  /*07a0*/  FADD R10, R12, R12 ;  /* 0x0000000c0c0a7221 */ /* 0x000fe20000000000 */
[----:B------:R-:W0:Y:S03]  /*07b0*/  MUFU.RCP R13, R13 ;  /* 0x0000000d000d7308 */ /* 0x000e260000001000 */
[----:B0-----:R-:W-:Y:S01]  /*07c0*/  FMUL R9, R13, R10 ;  /* 0x0000000a0d097220 */ /* 0x001fe20000400000 */
[----:B------:R-:W-:-:S03]  /*07d0*/  FFMA R10, R8, 1.1920928955078125e-07, R11 ;  /* 0x34000000080a7823 */ /* 0x000fc6000000000b */
[----:B------:R-:W-:Y:S01]  /*07e0*/  FADD R14, R12, -R9 ;  /* 0x800000090c0e7221 */ /* 0x000fe20000000000 */
[CC--:B------:R-:W-:Y:S01]  /*07f0*/  FMUL R11, R9.reuse, R9.reuse ;  /* 0x00000009090b7220 */ /* 0x0c0fe20000400000 */
[----:B------:R-:W-:Y:S02]  /*0800*/  FFMA R8, R9, 1.4426950216293334961, R10 ;  /* 0x3fb8aa3b09087823 */ /* 0x000fe4000000000a */
[----:B------:R-:W-:Y:S01]  /*0810*/  FADD R15, R14, R14 ;  /* 0x0000000e0e0f7221 */ /* 0x000fe20000000000 */
[C---:B------:R-:W-:Y:S01]  /*0820*/  FFMA R14, R11.reuse, R16, 0.0032181653659790754318 ;  /* 0x3b52e7db0b0e7423 */ /* 0x040fe20000000010 */
        /* <DEDUP_REMOVED lines=39> */
.L_x_7:
[----:B------:R-:W-:Y:S05]  /*0aa0*/  BSYNC.RECONVERGENT B1 ;  /* 0x0000000000017941 */ /* 0x000fea0003800200 */
.L_x_6:
[----:B------:R-:W-:-:S07]  /*0ab0*/  FFMA R7, R8, R7, -0.054999999701976776123 ;  /* 0xbd6147ae08077423 */ /* 0x000fce0000000007 */
.L_x_5:
[----:B------:R-:W-:Y:S05]  /*0ac0*/  BSYNC.RECONVERGENT B0 ;  /* 0x0000000000007941 */ /* 0x000fea0003800200 */
.L_x_4:
        /* <DEDUP_REMOVED lines=74> */
.L_x_11:
[----:B------:R-:W-:Y:S05]  /*0f70*/  BSYNC.RECONVERGENT B1 ;  /* 0x0000000000017941 */ /* 0x000fea0003800200 */
.L_x_10:
[----:B------:R-:W-:-:S07]  /*0f80*/  FFMA R0, R5, R0, -0.054999999701976776123 ;  /* 0xbd6147ae05007423 */ /* 0x000fce0000000000 */
.L_x_9:
[----:B------:R-:W-:Y:S05]  /*0f90*/  BSYNC.RECONVERGENT B0 ;  /* 0x0000000000007941 */ /* 0x000fea0003800200 */
.L_x_8:
[----:B------:R-:W-:Y:S01]  /*0fa0*/  FMUL R6, R6, 255 ;  /* 0x437f000006067820 */ /* 0x000fe20000400000 */
[----:B------:R-:W-:Y:S01]  /*0fb0*/  FMUL R7, R7, 255 ;  /* 0x437f000007077820 */ /* 0x000fe20000400000 */
[----:B------:R-:W-:Y:S01]  /*0fc0*/  FMUL R0, R0, 255 ;  /* 0x437f000000007820 */ /* 0x000fe20000400000 */
[----:B------:R-:W-:Y:S02]  /*0fd0*/  UMOV UR6, 0x3340 ;  /* 0x0000334000067882 */ /* 0x000fe40000000000 */
[----:B------:R-:W-:Y:S01]  /*0fe0*/  MOV R5, UR6 ;  /* 0x0000000600057c02 */ /* 0x000fe20008000f00 */
[----:B------:R-:W-:Y:S08]  /*0ff0*/  F2I.U32.TRUNC.NTZ R6, R6 ;  /* 0x0000000600067305 */ /* 0x000ff0000020f000 */
[----:B------:R-:W0:Y:S08]  /*1000*/  F2I.U32.TRUNC.NTZ R7, R7 ;  /* 0x0000000700077305 */ /* 0x000e30000020f000 */
[----:B------:R-:W1:Y:S01]  /*1010*/  F2I.U32.TRUNC.NTZ R0, R0 ;  /* 0x0000000000007305 */ /* 0x000e62000020f000 */
[----:B0-----:R-:W-:-:S02]  /*1020*/  PRMT R4, R6, 0x3340, R7 ;  /* 0x0000334006047816 */ /* 0x001fc40000000007 */
[----:B-1----:R-:W-:-:S04]  /*1030*/  PRMT R5, R0, R5, 0xffff ;  /* 0x0000ffff00057416 */ /* 0x002fc80000000005 */
[----:B------:R-:W-:-:S05]  /*1040*/  PRMT R5, R4, 0x5410, R5 ;  /* 0x0000541004057816 */ /* 0x000fca0000000005 */
[----:B------:R-:W-:Y:S01]  /*1050*/  STG.E desc[UR4][R2.64], R5 ;  /* 0x0000000502007986 */ /* 0x000fe2000c101904 */
[----:B------:R-:W-:Y:S05]  /*1060*/  EXIT ;  /* 0x000000000000794d */ /* 0x000fea0003800000 */
.L_x_12:
[----:B------:R-:W-:-:S00]  /*1070*/  BRA `(.L_x_12) ;  /* 0xfffffffc00fc7947 */ /* 0x000fc0000383ffff */
[----:B------:R-:W-:-:S00]  /*1080*/  NOP ;  /* 0x0000000000007918 */ /* 0x000fc00000000000 */
[----:B------:R-:W-:-:S00]  /*1090*/  NOP ;  /* 0x0000000000007918 */ /* 0x000fc00000000000 */
[----:B------:R-:W-:-:S00]  /*10a0*/  NOP ;  /* 0x0000000000007918 */ /* 0x000fc00000000000 */
[----:B------:R-:W-:-:S00]  /*10b0*/  NOP ;  /* 0x0000000000007918 */ /* 0x000fc00000000000 */
[----:B------:R-:W-:-:S00]  /*10c0*/  NOP ;  /* 0x0000000000007918 */ /* 0x000fc00000000000 */
[----:B------:R-:W-:-:S00]  /*10d0*/  NOP ;  /* 0x0000000000007918 */ /* 0x000fc00000000000 */
[----:B------:R-:W-:-:S00]  /*10e0*/  NOP ;  /* 0x0000000000007918 */ /* 0x000fc00000000000 */
[----:B------:R-:W-:-:S00]  /*10f0*/  NOP ;  /* 0x0000000000007918 */ /* 0x000fc00000000000 */
.L_x_14:


//--------------------- .text.none                --------------------------
	.section	.text.none,"ax",@progbits
	.align	128
        .global         none
        .type           none,@function
        .size           none,(.L_x_15 - none)
        .other          none,@"STO_CUDA_ENTRY STV_DEFAULT"
none:
.text.none:
        /* <DEDUP_REMOVED lines=15> */
[----:B------:R-:W-:-:S04]  /*00f0*/  IMAD R7, R5, UR6, R0 ;  /* 0x0000000605077c24 */ /* 0x000fc8000f8e0200 */
[----:B0-----:R-:W-:-:S05]  /*0100*/  IMAD.WIDE R2, R7, 0xc, R2 ;  /* 0x0000000c07027825 */ /* 0x001fca00078e0202 */
[----:B-1----:R-:W2:Y:S04]  /*0110*/  LDG.E R0, desc[UR4][R2.64] ;  /* 0x0000000402007981 */ /* 0x002ea8000c1e1900 */
[----:B------:R-:W3:Y:S04]  /*0120*/  LDG.E R4, desc[UR4][R2.64+0x4] ;  /* 0x0000040402047981 */ /* 0x000ee8000c1e1900 */
[----:B------:R-:W4:Y:S01]  /*0130*/  LDG.E R6, desc[UR4][R2.64+0x8] ;  /* 0x0000080402067981 */ /* 0x000f22000c1e1900 */
[----:B------:R-:W-:Y:S02]  /*0140*/  UMOV UR7, 0x3340 ;  /* 0x0000334000077882 */ /* 0x000fe40000000000 */
[----:B------:R-:W-:Y:S01]  /*0150*/  MOV R11, UR7 ;  /* 0x00000007000b7c02 */ /* 0x000fe20008000f00 */
[----:B--2---:R-:W-:Y:S01]  /*0160*/  FMUL R0, R0, 255 ;  /* 0x437f000000007820 */ /* 0x004fe20000400000 */
[----:B---3--:R-:W-:-:S02]  /*0170*/  FMUL R8, R4, 255 ;  /* 0x437f000004087820 */ /* 0x008fc40000400000 */
[----:B------:R-:W0:Y:S03]  /*0180*/  LDC.64 R4, c[0x0][0x388] ;  /* 0x0000e200ff047b82 */ /* 0x000e260000000a00 */
[----:B------:R-:W-:Y:S01]  /*0190*/  F2I.U32.TRUNC.NTZ R0, R0 ;  /* 0x0000000000007305 */ /* 0x000fe2000020f000 */
[----:B----4-:R-:W-:-:S07]  /*01a0*/  FMUL R6, R6, 255 ;  /* 0x437f000006067820 */ /* 0x010fce0000400000 */
[----:B------:R-:W1:Y:S08]  /*01b0*/  F2I.U32.TRUNC.NTZ R9, R8 ;  /* 0x0000000800097305 */ /* 0x000e70000020f000 */
[----:B------:R-:W2:Y:S01]  /*01c0*/  F2I.U32.TRUNC.NTZ R6, R6 ;  /* 0x0000000600067305 */ /* 0x000ea2000020f000 */
[----:B-1----:R-:W-:Y:S01]  /*01d0*/  PRMT R9, R0, 0x3340, R9 ;  /* 0x0000334000097816 */ /* 0x002fe20000000009 */
[----:B0-----:R-:W-:Y:S01]  /*01e0*/  IMAD.WIDE R2, R7, 0x4, R4 ;  /* 0x0000000407027825 */ /* 0x001fe200078e0204 */
[----:B--2---:R-:W-:-:S04]  /*01f0*/  PRMT R10, R6, R11, 0xffff ;  /* 0x0000ffff060a7416 */ /* 0x004fc8000000000b */
[----:B------:R-:W-:-:S05]  /*0200*/  PRMT R9, R9, 0x5410, R10 ;  /* 0x0000541009097816 */ /* 0x000fca000000000a */
[----:B------:R-:W-:Y:S01]  /*0210*/  STG.E desc[UR4][R2.64], R9 ;  /* 0x0000000902007986 */ /* 0x000fe2000c101904 */
[----:B------:R-:W-:Y:S05]  /*0220*/  EXIT ;  /* 0x000000000000794d */ /* 0x000fea0003800000 */
.L_x_13:
        /* <DEDUP_REMOVED lines=13> */
.L_x_15:


//--------------------- .nv.shared.reserved.0     --------------------------
	.section	.nv.shared.reserved.0,"aw",@nobits
	.weak		__nv_reservedSMEM_offset_0_alias
	.size		__nv_reservedSMEM_offset_0_alias, 0, 64
	.other		__nv_reservedSMEM_offset_0_alias,@"STO_CUDA_RESERVED_SHARED STV_DEFAULT"
__nv_reservedSMEM_offset_0_alias:
	.zero		0
	.zero		64


//--------------------- .nv.constant0.sRGB        --------------------------
	.section	.nv.constant0.sRGB,"a",@progbits
	.sectionflags	@""
	.align	4
.nv.constant0.sRGB:
	.zero		920


//--------------------- .nv.constant0.none        --------------------------
	.section	.nv.constant0.none,"a",@progbits
	.sectionflags	@""
	.align	4
.nv.constant0.none:
	.zero		920


//--------------------- SYMBOLS --------------------------

	.type		.nv.reservedSmem.offset0,@object
	.size		.nv.reservedSmem.offset0,0x4
